//
// Generated by NVIDIA NVVM Compiler
//
// Compiler Build ID: CL-36424714
// Cuda compilation tools, release 13.0, V13.0.88
// Based on NVVM 20.0.0
//

.version 9.0
.target sm_100
.address_size 64

	// .globl	_Z20doubleElementsStridePii

.visible .entry _Z20doubleElementsStridePii(
	.param .u64 .ptr .align 1 _Z20doubleElementsStridePii_param_0,
	.param .u32 _Z20doubleElementsStridePii_param_1
)
{
	.reg .pred 	%p<7>;
	.reg .b32 	%r<41>;
	.reg .b64 	%rd<11>;

	ld.param.u64 	%rd2, [_Z20doubleElementsStridePii_param_0];
	ld.param.u32 	%r12, [_Z20doubleElementsStridePii_param_1];
	cvta.to.global.u64 	%rd1, %rd2;
	mov.u32 	%r13, %ctaid.x;
	mov.u32 	%r14, %ntid.x;
	mov.u32 	%r15, %tid.x;
	mad.lo.s32 	%r39, %r13, %r14, %r15;
	mov.u32 	%r16, %nctaid.x;
	mul.lo.s32 	%r2, %r16, %r14;
	setp.ge.s32 	%p1, %r39, %r12;
	@%p1 bra 	$L__BB0_7;
	add.s32 	%r17, %r39, %r2;
	max.s32 	%r18, %r12, %r17;
	setp.lt.s32 	%p2, %r17, %r12;
	selp.u32 	%r19, 1, 0, %p2;
	add.s32 	%r20, %r17, %r19;
	sub.s32 	%r21, %r18, %r20;
	div.u32 	%r22, %r21, %r2;
	add.s32 	%r3, %r22, %r19;
	and.b32  	%r23, %r3, 3;
	setp.eq.s32 	%p3, %r23, 3;
	@%p3 bra 	$L__BB0_4;
	add.s32 	%r24, %r3, 1;
	and.b32  	%r25, %r24, 3;
	neg.s32 	%r37, %r25;
$L__BB0_3:
	.pragma "nounroll";
	mul.wide.s32 	%rd3, %r39, 4;
	add.s64 	%rd4, %rd1, %rd3;
	ld.global.u32 	%r26, [%rd4];
	shl.b32 	%r27, %r26, 1;
	st.global.u32 	[%rd4], %r27;
	add.s32 	%r39, %r39, %r2;
	add.s32 	%r37, %r37, 1;
	setp.ne.s32 	%p4, %r37, 0;
	@%p4 bra 	$L__BB0_3;
$L__BB0_4:
	setp.lt.u32 	%p5, %r3, 3;
	@%p5 bra 	$L__BB0_7;
	mul.wide.s32 	%rd7, %r2, 4;
	shl.b32 	%r36, %r2, 2;
$L__BB0_6:
	mul.wide.s32 	%rd5, %r39, 4;
	add.s64 	%rd6, %rd1, %rd5;
	ld.global.u32 	%r28, [%rd6];
	shl.b32 	%r29, %r28, 1;
	st.global.u32 	[%rd6], %r29;
	add.s64 	%rd8, %rd6, %rd7;
	ld.global.u32 	%r30, [%rd8];
	shl.b32 	%r31, %r30, 1;
	st.global.u32 	[%rd8], %r31;
	add.s64 	%rd9, %rd8, %rd7;
	ld.global.u32 	%r32, [%rd9];
	shl.b32 	%r33, %r32, 1;
	st.global.u32 	[%rd9], %r33;
	add.s64 	%rd10, %rd9, %rd7;
	ld.global.u32 	%r34, [%rd10];
	shl.b32 	%r35, %r34, 1;
	st.global.u32 	[%rd10], %r35;
	add.s32 	%r39, %r36, %r39;
	setp.lt.s32 	%p6, %r39, %r12;
	@%p6 bra 	$L__BB0_6;
$L__BB0_7:
	ret;

}
	// .globl	_Z22doubleElementsMismatchPii
.visible .entry _Z22doubleElementsMismatchPii(
	.param .u64 .ptr .align 1 _Z22doubleElementsMismatchPii_param_0,
	.param .u32 _Z22doubleElementsMismatchPii_param_1
)
{
	.reg .pred 	%p<7>;
	.reg .b32 	%r<41>;
	.reg .b64 	%rd<11>;

	ld.param.u64 	%rd2, [_Z22doubleElementsMismatchPii_param_0];
	ld.param.u32 	%r12, [_Z22doubleElementsMismatchPii_param_1];
	cvta.to.global.u64 	%rd1, %rd2;
	mov.u32 	%r13, %ctaid.x;
	mov.u32 	%r14, %ntid.x;
	mov.u32 	%r15, %tid.x;
	mad.lo.s32 	%r39, %r13, %r14, %r15;
	mov.u32 	%r16, %nctaid.x;
	mul.lo.s32 	%r2, %r16, %r14;
	setp.ge.s32 	%p1, %r39, %r12;
	@%p1 bra 	$L__BB1_7;
	add.s32 	%r17, %r39, %r2;
	max.s32 	%r18, %r12, %r17;
	setp.lt.s32 	%p2, %r17, %r12;
	selp.u32 	%r19, 1, 0, %p2;
	add.s32 	%r20, %r17, %r19;
	sub.s32 	%r21, %r18, %r20;
	div.u32 	%r22, %r21, %r2;
	add.s32 	%r3, %r22, %r19;
	and.b32  	%r23, %r3, 3;
	setp.eq.s32 	%p3, %r23, 3;
	@%p3 bra 	$L__BB1_4;
	add.s32 	%r24, %r3, 1;
	and.b32  	%r25, %r24, 3;
	neg.s32 	%r37, %r25;
$L__BB1_3:
	.pragma "nounroll";
	mul.wide.s32 	%rd3, %r39, 4;
	add.s64 	%rd4, %rd1, %rd3;
	ld.global.u32 	%r26, [%rd4];
	shl.b32 	%r27, %r26, 1;
	st.global.u32 	[%rd4], %r27;
	add.s32 	%r39, %r39, %r2;
	add.s32 	%r37, %r37, 1;
	setp.ne.s32 	%p4, %r37, 0;
	@%p4 bra 	$L__BB1_3;
$L__BB1_4:
	setp.lt.u32 	%p5, %r3, 3;
	@%p5 bra 	$L__BB1_7;
	mul.wide.s32 	%rd7, %r2, 4;
	shl.b32 	%r36, %r2, 2;
$L__BB1_6:
	mul.wide.s32 	%rd5, %r39, 4;
	add.s64 	%rd6, %rd1, %rd5;
	ld.global.u32 	%r28, [%rd6];
	shl.b32 	%r29, %r28, 1;
	st.global.u32 	[%rd6], %r29;
	add.s64 	%rd8, %rd6, %rd7;
	ld.global.u32 	%r30, [%rd8];
	shl.b32 	%r31, %r30, 1;
	st.global.u32 	[%rd8], %r31;
	add.s64 	%rd9, %rd8, %rd7;
	ld.global.u32 	%r32, [%rd9];
	shl.b32 	%r33, %r32, 1;
	st.global.u32 	[%rd9], %r33;
	add.s64 	%rd10, %rd9, %rd7;
	ld.global.u32 	%r34, [%rd10];
	shl.b32 	%r35, %r34, 1;
	st.global.u32 	[%rd10], %r35;
	add.s32 	%r39, %r36, %r39;
	setp.lt.s32 	%p6, %r39, %r12;
	@%p6 bra 	$L__BB1_6;
$L__BB1_7:
	ret;

}


// ===== COMPILED SASS (sm_100) =====

	.target	sm_100

	.elftype	@"ET_EXEC"


//--------------------- .note.nv.tkinfo           --------------------------
	.section	.note.nv.tkinfo,"",@"SHT_NOTE"
	.sectionflags	@"SHF_NOTE_NV_TKINFO"
	.tkinfo
        /*0018*/ 	.word	0x00000002
        /*0030*/ 	.string	""
        /*0030*/ 	.string	"ptxas"
        /*0030*/ 	.string	"Cuda compilation tools, release 13.0, V13.0.88"
        /*0030*/ 	.string	"Build cuda_13.0.r13.0/compiler.36424714_0"
        /*0030*/ 	.string	"-arch sm_100 -m 64 "



//--------------------- .note.nv.cuinfo           --------------------------
	.section	.note.nv.cuinfo,"",@"SHT_NOTE"
	.sectionflags	@"SHF_NOTE_NV_CUINFO"
        /*0018*/ 	.short	0x0002
        /*001a*/ 	.short	0x0064
        /*001c*/ 	.short	0x0082
	.zero		2


//--------------------- .nv.info                  --------------------------
	.section	.nv.info,"",@"SHT_CUDA_INFO"
	.align	4


	//----- nvinfo : EIATTR_REGCOUNT
	.align		4
        /*0000*/ 	.byte	0x04, 0x2f
        /*0002*/ 	.short	(.L_1 - .L_0)
	.align		4
.L_0:
        /*0004*/ 	.word	index@(_Z20doubleElementsStridePii)
        /*0008*/ 	.word	0x00000018


	//----- nvinfo : EIATTR_FRAME_SIZE
	.align		4
.L_1:
        /*000c*/ 	.byte	0x04, 0x11
        /*000e*/ 	.short	(.L_3 - .L_2)
	.align		4
.L_2:
        /*0010*/ 	.word	index@(_Z20doubleElementsStridePii)
        /*0014*/ 	.word	0x00000000


	//----- nvinfo : EIATTR_REGCOUNT
	.align		4
.L_3:
        /*0018*/ 	.byte	0x04, 0x2f
        /*001a*/ 	.short	(.L_5 - .L_4)
	.align		4
.L_4:
        /*001c*/ 	.word	index@(_Z22doubleElementsMismatchPii)
        /*0020*/ 	.word	0x00000018


	//----- nvinfo : EIATTR_FRAME_SIZE
	.align		4
.L_5:
        /*0024*/ 	.byte	0x04, 0x11
        /*0026*/ 	.short	(.L_7 - .L_6)
	.align		4
.L_6:
        /*0028*/ 	.word	index@(_Z22doubleElementsMismatchPii)
        /*002c*/ 	.word	0x00000000


	//----- nvinfo : EIATTR_MIN_STACK_SIZE
	.align		4
.L_7:
        /*0030*/ 	.byte	0x04, 0x12
        /*0032*/ 	.short	(.L_9 - .L_8)
	.align		4
.L_8:
        /*0034*/ 	.word	index@(_Z22doubleElementsMismatchPii)
        /*0038*/ 	.word	0x00000000


	//----- nvinfo : EIATTR_MIN_STACK_SIZE
	.align		4
.L_9:
        /*003c*/ 	.byte	0x04, 0x12
        /*003e*/ 	.short	(.L_11 - .L_10)
	.align		4
.L_10:
        /*0040*/ 	.word	index@(_Z20doubleElementsStridePii)
        /*0044*/ 	.word	0x00000000
.L_11:


//--------------------- .nv.compat                --------------------------
	.section	.nv.compat,"",@"SHT_CUDA_COMPAT_INFO"
	.align	4
        /*0000*/ 	.byte	0x02, 0x09, 0x00, 0x00, 0x02, 0x02, 0x01, 0x00, 0x02, 0x05, 0x05, 0x00, 0x03, 0x07, 0x01, 0x01
        /*0010*/ 	.byte	0x02, 0x03, 0x00, 0x00, 0x02, 0x06, 0x01, 0x00, 0x04, 0x0b, 0x08, 0x00, 0x09, 0x00, 0x00, 0x00
        /*0020*/ 	.byte	0x00, 0x00, 0x00, 0x00


//--------------------- .nv.info._Z22doubleElementsMismatchPii --------------------------
	.section	.nv.info._Z22doubleElementsMismatchPii,"",@"SHT_CUDA_INFO"
	.sectionflags	@""
	.align	4


	//----- nvinfo : EIATTR_CUDA_API_VERSION
	.align		4
        /*0000*/ 	.byte	0x04, 0x37
        /*0002*/ 	.short	(.L_13 - .L_12)
.L_12:
        /*0004*/ 	.word	0x00000082


	//----- nvinfo : EIATTR_KPARAM_INFO
	.align		4
.L_13:
        /*0008*/ 	.byte	0x04, 0x17
        /*000a*/ 	.short	(.L_15 - .L_14)
.L_14:
        /*000c*/ 	.word	0x00000000
        /*0010*/ 	.short	0x0001
        /*0012*/ 	.short	0x0008
        /*0014*/ 	.byte	0x00, 0xf0, 0x11, 0x00


	//----- nvinfo : EIATTR_KPARAM_INFO
	.align		4
.L_15:
        /*0018*/ 	.byte	0x04, 0x17
        /*001a*/ 	.short	(.L_17 - .L_16)
.L_16:
        /*001c*/ 	.word	0x00000000
        /*0020*/ 	.short	0x0000
        /*0022*/ 	.short	0x0000
        /*0024*/ 	.byte	0x00, 0xf5, 0x21, 0x00


	//----- nvinfo : EIATTR_SPARSE_MMA_MASK
	.align		4
.L_17:
        /*0028*/ 	.byte	0x03, 0x50
        /*002a*/ 	.short	0x0000


	//----- nvinfo : EIATTR_MAXREG_COUNT
	.align		4
        /*002c*/ 	.byte	0x03, 0x1b
        /*002e*/ 	.short	0x00ff


	//----- nvinfo : EIATTR_MERCURY_ISA_VERSION
	.align		4
        /*0030*/ 	.byte	0x03, 0x5f
        /*0032*/ 	.short	0x0101


	//----- nvinfo : EIATTR_VRC_CTA_INIT_COUNT
	.align		4
        /*0034*/ 	.byte	0x02, 0x4a
	.zero		1
	.zero		1


	//----- nvinfo : EIATTR_EXIT_INSTR_OFFSETS
	.align		4
        /*0038*/ 	.byte	0x04, 0x1c
        /*003a*/ 	.short	(.L_19 - .L_18)


	//   ....[0]....
.L_18:
        /*003c*/ 	.word	0x00000090


	//   ....[1]....
        /*0040*/ 	.word	0x00000360


	//   ....[2]....
        /*0044*/ 	.word	0x000004a0


	//----- nvinfo : EIATTR_CRS_STACK_SIZE
	.align		4
.L_19:
        /*0048*/ 	.byte	0x04, 0x1e
        /*004a*/ 	.short	(.L_21 - .L_20)
.L_20:
        /*004c*/ 	.word	0x00000000


	//----- nvinfo : EIATTR_CBANK_PARAM_SIZE
	.align		4
.L_21:
        /*0050*/ 	.byte	0x03, 0x19
        /*0052*/ 	.short	0x000c


	//----- nvinfo : EIATTR_PARAM_CBANK
	.align		4
        /*0054*/ 	.byte	0x04, 0x0a
        /*0056*/ 	.short	(.L_23 - .L_22)
	.align		4
.L_22:
        /*0058*/ 	.word	index@(.nv.constant0._Z22doubleElementsMismatchPii)
        /*005c*/ 	.short	0x0380
        /*005e*/ 	.short	0x000c


	//----- nvinfo : EIATTR_SW_WAR
	.align		4
.L_23:
        /*0060*/ 	.byte	0x04, 0x36
        /*0062*/ 	.short	(.L_25 - .L_24)
.L_24:
        /*0064*/ 	.word	0x00000008
.L_25:


//--------------------- .nv.info._Z20doubleElementsStridePii --------------------------
	.section	.nv.info._Z20doubleElementsStridePii,"",@"SHT_CUDA_INFO"
	.sectionflags	@""
	.align	4


	//----- nvinfo : EIATTR_CUDA_API_VERSION
	.align		4
        /*0000*/ 	.byte	0x04, 0x37
        /*0002*/ 	.short	(.L_27 - .L_26)
.L_26:
        /*0004*/ 	.word	0x00000082


	//----- nvinfo : EIATTR_KPARAM_INFO
	.align		4
.L_27:
        /*0008*/ 	.byte	0x04, 0x17
        /*000a*/ 	.short	(.L_29 - .L_28)
.L_28:
        /*000c*/ 	.word	0x00000000
        /*0010*/ 	.short	0x0001
        /*0012*/ 	.short	0x0008
        /*0014*/ 	.byte	0x00, 0xf0, 0x11, 0x00


	//----- nvinfo : EIATTR_KPARAM_INFO
	.align		4
.L_29:
        /*0018*/ 	.byte	0x04, 0x17
        /*001a*/ 	.short	(.L_31 - .L_30)
.L_30:
        /*001c*/ 	.word	0x00000000
        /*0020*/ 	.short	0x0000
        /*0022*/ 	.short	0x0000
        /*0024*/ 	.byte	0x00, 0xf5, 0x21, 0x00


	//----- nvinfo : EIATTR_SPARSE_MMA_MASK
	.align		4
.L_31:
        /*0028*/ 	.byte	0x03, 0x50
        /*002a*/ 	.short	0x0000


	//----- nvinfo : EIATTR_MAXREG_COUNT
	.align		4
        /*002c*/ 	.byte	0x03, 0x1b
        /*002e*/ 	.short	0x00ff


	//----- nvinfo : EIATTR_MERCURY_ISA_VERSION
	.align		4
        /*0030*/ 	.byte	0x03, 0x5f
        /*0032*/ 	.short	0x0101


	//----- nvinfo : EIATTR_VRC_CTA_INIT_COUNT
	.align		4
        /*0034*/ 	.byte	0x02, 0x4a
	.zero		1
	.zero		1


	//----- nvinfo : EIATTR_EXIT_INSTR_OFFSETS
	.align		4
        /*0038*/ 	.byte	0x04, 0x1c
        /*003a*/ 	.short	(.L_33 - .L_32)


	//   ....[0]....
.L_32:
        /*003c*/ 	.word	0x00000090


	//   ....[1]....
        /*0040*/ 	.word	0x00000360


	//   ....[2]....
        /*0044*/ 	.word	0x000004a0


	//----- nvinfo : EIATTR_CRS_STACK_SIZE
	.align		4
.L_33:
        /*0048*/ 	.byte	0x04, 0x1e
        /*004a*/ 	.short	(.L_35 - .L_34)
.L_34:
        /*004c*/ 	.word	0x00000000


	//----- nvinfo : EIATTR_CBANK_PARAM_SIZE
	.align		4
.L_35:
        /*0050*/ 	.byte	0x03, 0x19
        /*0052*/ 	.short	0x000c


	//----- nvinfo : EIATTR_PARAM_CBANK
	.align		4
        /*0054*/ 	.byte	0x04, 0x0a
        /*0056*/ 	.short	(.L_37 - .L_36)
	.align		4
.L_36:
        /*0058*/ 	.word	index@(.nv.constant0._Z20doubleElementsStridePii)
        /*005c*/ 	.short	0x0380
        /*005e*/ 	.short	0x000c


	//----- nvinfo : EIATTR_SW_WAR
	.align		4
.L_37:
        /*0060*/ 	.byte	0x04, 0x36
        /*0062*/ 	.short	(.L_39 - .L_38)
.L_38:
        /*0064*/ 	.word	0x00000008
.L_39:


//--------------------- .nv.callgraph             --------------------------
	.section	.nv.callgraph,"",@"SHT_CUDA_CALLGRAPH"
	.align	4
	.sectionentsize	8
	.align		4
        /*0000*/ 	.word	0x00000000
	.align		4
        /*0004*/ 	.word	0xffffffff
	.align		4
        /*0008*/ 	.word	0x00000000
	.align		4
        /*000c*/ 	.word	0xfffffffe
	.align		4
        /*0010*/ 	.word	0x00000000
	.align		4
        /*0014*/ 	.word	0xfffffffd
	.align		4
        /*0018*/ 	.word	0x00000000
	.align		4
        /*001c*/ 	.word	0xfffffffc


//--------------------- .text._Z22doubleElementsMismatchPii --------------------------
	.section	.text._Z22doubleElementsMismatchPii,"ax",@progbits
	.align	128
        .global         _Z22doubleElementsMismatchPii
        .type           _Z22doubleElementsMismatchPii,@function
        .size           _Z22doubleElementsMismatchPii,(.L_x_10 - _Z22doubleElementsMismatchPii)
        .other          _Z22doubleElementsMismatchPii,@"STO_CUDA_ENTRY STV_DEFAULT"
_Z22doubleElementsMismatchPii:
.text._Z22doubleElementsMismatchPii:
[----:B------:R-:W-:Y:S01]  /*0000*/  LDC R1, c[0x0][0x37c] ;  /* 0x0000df00ff017b82 */ /* 0x000fe20000000800 */
[----:B------:R-:W0:Y:S07]  /*0010*/  S2R R5, SR_TID.X ;  /* 0x0000000000057919 */ /* 0x000e2e0000002100 */
[----:B------:R-:W0:Y:S01]  /*0020*/  S2UR UR4, SR_CTAID.X ;  /* 0x00000000000479c3 */ /* 0x000e220000002500 */
[----:B------:R-:W1:Y:S07]  /*0030*/  LDCU UR6, c[0x0][0x388] ;  /* 0x00007100ff0677ac */ /* 0x000e6e0008000800 */
[----:B------:R-:W0:Y:S01]  /*0040*/  LDC R0, c[0x0][0x360] ;  /* 0x0000d800ff007b82 */ /* 0x000e220000000800 */
[----:B------:R-:W2:Y:S01]  /*0050*/  LDCU UR5, c[0x0][0x370] ;  /* 0x00006e00ff0577ac */ /* 0x000ea20008000800 */
[----:B0-----:R-:W-:-:S02]  /*0060*/  IMAD R5, R0, UR4, R5 ;  /* 0x0000000400057c24 */ /* 0x001fc4000f8e0205 */
[----:B--2---:R-:W-:-:S03]  /*0070*/  IMAD R0, R0, UR5, RZ ;  /* 0x0000000500007c24 */ /* 0x004fc6000f8e02ff */
[----:B-1----:R-:W-:-:S13]  /*0080*/  ISETP.GE.AND P0, PT, R5, UR6, PT ;  /* 0x0000000605007c0c */ /* 0x002fda000bf06270 */
[----:B------:R-:W-:Y:S05]  /*0090*/  @P0 EXIT ;  /* 0x000000000000094d */ /* 0x000fea0003800000 */
[----:B------:R-:W0:Y:S01]  /*00a0*/  I2F.U32.RP R8, R0 ;  /* 0x0000000000087306 */ /* 0x000e220000209000 */
[C---:B------:R-:W-:Y:S01]  /*00b0*/  IADD3 R4, PT, PT, R0.reuse, R5, RZ ;  /* 0x0000000500047210 */ /* 0x040fe20007ffe0ff */
[----:B------:R-:W-:Y:S01]  /*00c0*/  IMAD.MOV R9, RZ, RZ, -R0 ;  /* 0x000000ffff097224 */ /* 0x000fe200078e0a00 */
[----:B------:R-:W-:Y:S01]  /*00d0*/  ISETP.NE.U32.AND P2, PT, R0, RZ, PT ;  /* 0x000000ff0000720c */ /* 0x000fe20003f45070 */
[----:B------:R-:W1:Y:S01]  /*00e0*/  LDCU.64 UR4, c[0x0][0x358] ;  /* 0x00006b00ff0477ac */ /* 0x000e620008000a00 */
[C---:B------:R-:W-:Y:S01]  /*00f0*/  ISETP.GE.AND P0, PT, R4.reuse, UR6, PT ;  /* 0x0000000604007c0c */ /* 0x040fe2000bf06270 */
[----:B------:R-:W-:Y:S01]  /*0100*/  BSSY.RECONVERGENT B0, `(.L_x_0) ;  /* 0x0000025000007945 */ /* 0x000fe20003800200 */
[----:B------:R-:W-:Y:S02]  /*0110*/  VIMNMX R7, PT, PT, R4, UR6, !PT ;  /* 0x0000000604077c48 */ /* 0x000fe4000ffe0100 */
[----:B------:R-:W-:-:S04]  /*0120*/  SEL R6, RZ, 0x1, P0 ;  /* 0x00000001ff067807 */ /* 0x000fc80000000000 */
[----:B------:R-:W-:Y:S01]  /*0130*/  IADD3 R7, PT, PT, R7, -R4, -R6 ;  /* 0x8000000407077210 */ /* 0x000fe20007ffe806 */
[----:B0-----:R-:W0:Y:S02]  /*0140*/  MUFU.RCP R8, R8 ;  /* 0x0000000800087308 */ /* 0x001e240000001000 */
[----:B0-----:R-:W-:-:S06]  /*0150*/  VIADD R2, R8, 0xffffffe ;  /* 0x0ffffffe08027836 */ /* 0x001fcc0000000000 */
[----:B------:R0:W2:Y:S02]  /*0160*/  F2I.FTZ.U32.TRUNC.NTZ R3, R2 ;  /* 0x0000000200037305 */ /* 0x0000a4000021f000 */
[----:B0-----:R-:W-:Y:S02]  /*0170*/  IMAD.MOV.U32 R2, RZ, RZ, RZ ;  /* 0x000000ffff027224 */ /* 0x001fe400078e00ff */
[----:B--2---:R-:W-:-:S04]  /*0180*/  IMAD R9, R9, R3, RZ ;  /* 0x0000000309097224 */ /* 0x004fc800078e02ff */
[----:B------:R-:W-:-:S06]  /*0190*/  IMAD.HI.U32 R8, R3, R9, R2 ;  /* 0x0000000903087227 */ /* 0x000fcc00078e0002 */
[----:B------:R-:W-:-:S05]  /*01a0*/  IMAD.HI.U32 R9, R8, R7, RZ ;  /* 0x0000000708097227 */ /* 0x000fca00078e00ff */
[----:B------:R-:W-:-:S05]  /*01b0*/  IADD3 R2, PT, PT, -R9, RZ, RZ ;  /* 0x000000ff09027210 */ /* 0x000fca0007ffe1ff */
[----:B------:R-:W-:Y:S02]  /*01c0*/  IMAD R7, R0, R2, R7 ;  /* 0x0000000200077224 */ /* 0x000fe400078e0207 */
[----:B------:R-:W0:Y:S03]  /*01d0*/  LDC.64 R2, c[0x0][0x380] ;  /* 0x0000e000ff027b82 */ /* 0x000e260000000a00 */
[----:B------:R-:W-:-:S13]  /*01e0*/  ISETP.GE.U32.AND P0, PT, R7, R0, PT ;  /* 0x000000000700720c */ /* 0x000fda0003f06070 */
[----:B------:R-:W-:Y:S01]  /*01f0*/  @P0 IMAD.IADD R7, R7, 0x1, -R0 ;  /* 0x0000000107070824 */ /* 0x000fe200078e0a00 */
[----:B------:R-:W-:-:S04]  /*0200*/  @P0 IADD3 R9, PT, PT, R9, 0x1, RZ ;  /* 0x0000000109090810 */ /* 0x000fc80007ffe0ff */
[----:B------:R-:W-:-:S13]  /*0210*/  ISETP.GE.U32.AND P1, PT, R7, R0, PT ;  /* 0x000000000700720c */ /* 0x000fda0003f26070 */
[----:B------:R-:W-:Y:S01]  /*0220*/  @P1 VIADD R9, R9, 0x1 ;  /* 0x0000000109091836 */ /* 0x000fe20000000000 */
[----:B------:R-:W-:-:S04]  /*0230*/  @!P2 LOP3.LUT R9, RZ, R0, RZ, 0x33, !PT ;  /* 0x00000000ff09a212 */ /* 0x000fc800078e33ff */
[----:B------:R-:W-:-:S04]  /*0240*/  IADD3 R4, PT, PT, R6, R9, RZ ;  /* 0x0000000906047210 */ /* 0x000fc80007ffe0ff */
[C---:B------:R-:W-:Y:S02]  /*0250*/  LOP3.LUT R6, R4.reuse, 0x3, RZ, 0xc0, !PT ;  /* 0x0000000304067812 */ /* 0x040fe400078ec0ff */
[----:B------:R-:W-:Y:S02]  /*0260*/  ISETP.GE.U32.AND P1, PT, R4, 0x3, PT ;  /* 0x000000030400780c */ /* 0x000fe40003f26070 */
[----:B------:R-:W-:-:S13]  /*0270*/  ISETP.NE.AND P0, PT, R6, 0x3, PT ;  /* 0x000000030600780c */ /* 0x000fda0003f05270 */
[----:B01----:R-:W-:Y:S05]  /*0280*/  @!P0 BRA `(.L_x_1) ;  /* 0x0000000000308947 */ /* 0x003fea0003800000 */
[----:B------:R-:W0:Y:S01]  /*0290*/  LDC.64 R8, c[0x0][0x380] ;  /* 0x0000e000ff087b82 */ /* 0x000e220000000a00 */
[----:B------:R-:W-:-:S05]  /*02a0*/  VIADD R4, R4, 0x1 ;  /* 0x0000000104047836 */ /* 0x000fca0000000000 */
[----:B------:R-:W-:-:S04]  /*02b0*/  LOP3.LUT R4, R4, 0x3, RZ, 0xc0, !PT ;  /* 0x0000000304047812 */ /* 0x000fc800078ec0ff */
[----:B------:R-:W-:-:S07]  /*02c0*/  IADD3 R4, PT, PT, -R4, RZ, RZ ;  /* 0x000000ff04047210 */ /* 0x000fce0007ffe1ff */
.L_x_2:
[----:B01----:R-:W-:-:S05]  /*02d0*/  IMAD.WIDE R6, R5, 0x4, R8 ;  /* 0x0000000405067825 */ /* 0x003fca00078e0208 */
[----:B------:R-:W2:Y:S01]  /*02e0*/  LDG.E R10, desc[UR4][R6.64] ;  /* 0x00000004060a7981 */ /* 0x000ea2000c1e1900 */
[----:B------:R-:W-:Y:S01]  /*02f0*/  IADD3 R4, PT, PT, R4, 0x1, RZ ;  /* 0x0000000104047810 */ /* 0x000fe20007ffe0ff */
[----:B------:R-:W-:-:S03]  /*0300*/  IMAD.IADD R5, R0, 0x1, R5 ;  /* 0x0000000100057824 */ /* 0x000fc600078e0205 */
[----:B------:R-:W-:Y:S01]  /*0310*/  ISETP.NE.AND P0, PT, R4, RZ, PT ;  /* 0x000000ff0400720c */ /* 0x000fe20003f05270 */
[----:B--2---:R-:W-:-:S05]  /*0320*/  IMAD.SHL.U32 R11, R10, 0x2, RZ ;  /* 0x000000020a0b7824 */ /* 0x004fca00078e00ff */
[----:B------:R1:W-:Y:S07]  /*0330*/  STG.E desc[UR4][R6.64], R11 ;  /* 0x0000000b06007986 */ /* 0x0003ee000c101904 */
[----:B------:R-:W-:Y:S05]  /*0340*/  @P0 BRA `(.L_x_2) ;  /* 0xfffffffc00e00947 */ /* 0x000fea000383ffff */
.L_x_1:
[----:B------:R-:W-:Y:S05]  /*0350*/  BSYNC.RECONVERGENT B0 ;  /* 0x0000000000007941 */ /* 0x000fea0003800200 */
.L_x_0:
[----:B------:R-:W-:Y:S05]  /*0360*/  @!P1 EXIT ;  /* 0x000000000000994d */ /* 0x000fea0003800000 */
.L_x_3:
[----:B0-----:R-:W-:-:S05]  /*0370*/  IMAD.WIDE R12, R5, 0x4, R2 ;  /* 0x00000004050c7825 */ /* 0x001fca00078e0202 */
[----:B------:R-:W2:Y:S01]  /*0380*/  LDG.E R4, desc[UR4][R12.64] ;  /* 0x000000040c047981 */ /* 0x000ea2000c1e1900 */
[----:B-1----:R-:W-:Y:S01]  /*0390*/  IMAD.WIDE R6, R0, 0x4, R12 ;  /* 0x0000000400067825 */ /* 0x002fe200078e020c */
[----:B--2---:R-:W-:-:S05]  /*03a0*/  SHF.L.U32 R15, R4, 0x1, RZ ;  /* 0x00000001040f7819 */ /* 0x004fca00000006ff */
[----:B------:R0:W-:Y:S04]  /*03b0*/  STG.E desc[UR4][R12.64], R15 ;  /* 0x0000000f0c007986 */ /* 0x0001e8000c101904 */
[----:B------:R-:W2:Y:S01]  /*03c0*/  LDG.E R4, desc[UR4][R6.64] ;  /* 0x0000000406047981 */ /* 0x000ea2000c1e1900 */
[----:B------:R-:W-:-:S04]  /*03d0*/  IMAD.WIDE R8, R0, 0x4, R6 ;  /* 0x0000000400087825 */ /* 0x000fc800078e0206 */
[----:B--2---:R-:W-:-:S05]  /*03e0*/  IMAD.SHL.U32 R17, R4, 0x2, RZ ;  /* 0x0000000204117824 */ /* 0x004fca00078e00ff */
[----:B------:R0:W-:Y:S04]  /*03f0*/  STG.E desc[UR4][R6.64], R17 ;  /* 0x0000001106007986 */ /* 0x0001e8000c101904 */
[----:B------:R-:W2:Y:S01]  /*0400*/  LDG.E R4, desc[UR4][R8.64] ;  /* 0x0000000408047981 */ /* 0x000ea2000c1e1900 */
[----:B------:R-:W-:Y:S01]  /*0410*/  IMAD.WIDE R10, R0, 0x4, R8 ;  /* 0x00000004000a7825 */ /* 0x000fe200078e0208 */
[----:B--2---:R-:W-:-:S05]  /*0420*/  SHF.L.U32 R19, R4, 0x1, RZ ;  /* 0x0000000104137819 */ /* 0x004fca00000006ff */
[----:B------:R0:W-:Y:S04]  /*0430*/  STG.E desc[UR4][R8.64], R19 ;  /* 0x0000001308007986 */ /* 0x0001e8000c101904 */
[----:B------:R-:W2:Y:S01]  /*0440*/  LDG.E R4, desc[UR4][R10.64] ;  /* 0x000000040a047981 */ /* 0x000ea2000c1e1900 */
[----:B------:R-:W-:-:S04]  /*0450*/  LEA R5, R0, R5, 0x2 ;  /* 0x0000000500057211 */ /* 0x000fc800078e10ff */
[----:B------:R-:W-:Y:S01]  /*0460*/  ISETP.GE.AND P0, PT, R5, UR6, PT ;  /* 0x0000000605007c0c */ /* 0x000fe2000bf06270 */
[----:B--2---:R-:W-:-:S05]  /*0470*/  IMAD.SHL.U32 R21, R4, 0x2, RZ ;  /* 0x0000000204157824 */ /* 0x004fca00078e00ff */
[----:B------:R0:W-:Y:S07]  /*0480*/  STG.E desc[UR4][R10.64], R21 ;  /* 0x000000150a007986 */ /* 0x0001ee000c101904 */
[----:B------:R-:W-:Y:S05]  /*0490*/  @!P0 BRA `(.L_x_3) ;  /* 0xfffffffc00b48947 */ /* 0x000fea000383ffff */
[----:B------:R-:W-:Y:S05]  /*04a0*/  EXIT ;  /* 0x000000000000794d */ /* 0x000fea0003800000 */
.L_x_4:
[----:B------:R-:W-:-:S00]  /*04b0*/  BRA `(.L_x_4) ;  /* 0xfffffffc00fc7947 */ /* 0x000fc0000383ffff */
[----:B------:R-:W-:-:S00]  /*04c0*/  NOP ;  /* 0x0000000000007918 */ /* 0x000fc00000000000 */
        /* <DEDUP_REMOVED lines=11> */
.L_x_10:


//--------------------- .text._Z20doubleElementsStridePii --------------------------
	.section	.text._Z20doubleElementsStridePii,"ax",@progbits
	.align	128
        .global         _Z20doubleElementsStridePii
        .type           _Z20doubleElementsStridePii,@function
        .size           _Z20doubleElementsStridePii,(.L_x_11 - _Z20doubleElementsStridePii)
        .other          _Z20doubleElementsStridePii,@"STO_CUDA_ENTRY STV_DEFAULT"
_Z20doubleElementsStridePii:
.text._Z20doubleElementsStridePii:
        /* <DEDUP_REMOVED lines=45> */
.L_x_7:
        /* <DEDUP_REMOVED lines=8> */
.L_x_6:
[----:B------:R-:W-:Y:S05]  /*0350*/  BSYNC.RECONVERGENT B0 ;  /* 0x0000000000007941 */ /* 0x000fea0003800200 */
.L_x_5:
[----:B------:R-:W-:Y:S05]  /*0360*/  @!P1 EXIT ;  /* 0x000000000000994d */ /* 0x000fea0003800000 */
.L_x_8:
        /* <DEDUP_REMOVED lines=20> */
.L_x_9:
        /* <DEDUP_REMOVED lines=13> */
.L_x_11:


//--------------------- .nv.shared.reserved.0     --------------------------
	.section	.nv.shared.reserved.0,"aw",@nobits
	.weak		__nv_reservedSMEM_offset_0_alias
	.size		__nv_reservedSMEM_offset_0_alias, 0, 64
	.other		__nv_reservedSMEM_offset_0_alias,@"STO_CUDA_RESERVED_SHARED STV_DEFAULT"
__nv_reservedSMEM_offset_0_alias:
	.zero		0
	.zero		64


//--------------------- .nv.constant0._Z22doubleElementsMismatchPii --------------------------
	.section	.nv.constant0._Z22doubleElementsMismatchPii,"a",@progbits
	.sectionflags	@""
	.align	4
.nv.constant0._Z22doubleElementsMismatchPii:
	.zero		908


//--------------------- .nv.constant0._Z20doubleElementsStridePii --------------------------
	.section	.nv.constant0._Z20doubleElementsStridePii,"a",@progbits
	.sectionflags	@""
	.align	4
.nv.constant0._Z20doubleElementsStridePii:
	.zero		908


//--------------------- SYMBOLS --------------------------

	.type		.nv.reservedSmem.offset0,@object
	.size		.nv.reservedSmem.offset0,0x4
